//
// Generated by NVIDIA NVVM Compiler
//
// Compiler Build ID: CL-36424714
// Cuda compilation tools, release 13.0, V13.0.88
// Based on NVVM 20.0.0
//

.version 9.0
.target sm_100
.address_size 64

	// .globl	_Z3fooPiiS_

.visible .entry _Z3fooPiiS_(
	.param .u64 .ptr .align 1 _Z3fooPiiS__param_0,
	.param .u32 _Z3fooPiiS__param_1,
	.param .u64 .ptr .align 1 _Z3fooPiiS__param_2
)
{
	.reg .pred 	%p<3>;
	.reg .b32 	%r<8>;
	.reg .b64 	%rd<11>;

	ld.param.u64 	%rd2, [_Z3fooPiiS__param_0];
	ld.param.u32 	%r3, [_Z3fooPiiS__param_1];
	ld.param.u64 	%rd3, [_Z3fooPiiS__param_2];
	cvta.to.global.u64 	%rd1, %rd3;
	mov.u32 	%r4, %ctaid.x;
	mov.u32 	%r5, %ntid.x;
	mov.u32 	%r6, %tid.x;
	mad.lo.s32 	%r1, %r4, %r5, %r6;
	setp.ge.s32 	%p1, %r1, %r3;
	@%p1 bra 	$L__BB0_4;
	cvta.to.global.u64 	%rd4, %rd2;
	mul.wide.s32 	%rd5, %r1, 4;
	add.s64 	%rd6, %rd4, %rd5;
	ld.global.u32 	%r2, [%rd6];
	and.b32  	%r7, %r2, 1;
	setp.eq.b32 	%p2, %r7, 1;
	@%p2 bra 	$L__BB0_3;
	add.s64 	%rd10, %rd1, %rd5;
	st.global.u32 	[%rd10], %r2;
	bra.uni 	$L__BB0_4;
$L__BB0_3:
	add.s64 	%rd8, %rd1, %rd5;
	st.global.u32 	[%rd8], %r2;
$L__BB0_4:
	ret;

}


// ===== COMPILED SASS (sm_100) =====

	.target	sm_100

	.elftype	@"ET_EXEC"


//--------------------- .note.nv.tkinfo           --------------------------
	.section	.note.nv.tkinfo,"",@"SHT_NOTE"
	.sectionflags	@"SHF_NOTE_NV_TKINFO"
	.tkinfo
        /*0018*/ 	.word	0x00000002
        /*0030*/ 	.string	""
        /*0030*/ 	.string	"ptxas"
        /*0030*/ 	.string	"Cuda compilation tools, release 13.0, V13.0.88"
        /*0030*/ 	.string	"Build cuda_13.0.r13.0/compiler.36424714_0"
        /*0030*/ 	.string	"-arch sm_100 -m 64 "



//--------------------- .note.nv.cuinfo           --------------------------
	.section	.note.nv.cuinfo,"",@"SHT_NOTE"
	.sectionflags	@"SHF_NOTE_NV_CUINFO"
        /*0018*/ 	.short	0x0002
        /*001a*/ 	.short	0x0064
        /*001c*/ 	.short	0x0082
	.zero		2


//--------------------- .nv.info                  --------------------------
	.section	.nv.info,"",@"SHT_CUDA_INFO"
	.align	4


	//----- nvinfo : EIATTR_REGCOUNT
	.align		4
        /*0000*/ 	.byte	0x04, 0x2f
        /*0002*/ 	.short	(.L_1 - .L_0)
	.align		4
.L_0:
        /*0004*/ 	.word	index@(_Z3fooPiiS_)
        /*0008*/ 	.word	0x0000000c


	//----- nvinfo : EIATTR_FRAME_SIZE
	.align		4
.L_1:
        /*000c*/ 	.byte	0x04, 0x11
        /*000e*/ 	.short	(.L_3 - .L_2)
	.align		4
.L_2:
        /*0010*/ 	.word	index@(_Z3fooPiiS_)
        /*0014*/ 	.word	0x00000000


	//----- nvinfo : EIATTR_MIN_STACK_SIZE
	.align		4
.L_3:
        /*0018*/ 	.byte	0x04, 0x12
        /*001a*/ 	.short	(.L_5 - .L_4)
	.align		4
.L_4:
        /*001c*/ 	.word	index@(_Z3fooPiiS_)
        /*0020*/ 	.word	0x00000000
.L_5:


//--------------------- .nv.compat                --------------------------
	.section	.nv.compat,"",@"SHT_CUDA_COMPAT_INFO"
	.align	4
        /*0000*/ 	.byte	0x02, 0x09, 0x00, 0x00, 0x02, 0x02, 0x01, 0x00, 0x02, 0x05, 0x05, 0x00, 0x03, 0x07, 0x01, 0x01
        /*0010*/ 	.byte	0x02, 0x03, 0x00, 0x00, 0x02, 0x06, 0x01, 0x00, 0x04, 0x0b, 0x08, 0x00, 0x09, 0x00, 0x00, 0x00
        /*0020*/ 	.byte	0x00, 0x00, 0x00, 0x00


//--------------------- .nv.info._Z3fooPiiS_      --------------------------
	.section	.nv.info._Z3fooPiiS_,"",@"SHT_CUDA_INFO"
	.sectionflags	@""
	.align	4


	//----- nvinfo : EIATTR_CUDA_API_VERSION
	.align		4
        /*0000*/ 	.byte	0x04, 0x37
        /*0002*/ 	.short	(.L_7 - .L_6)
.L_6:
        /*0004*/ 	.word	0x00000082


	//----- nvinfo : EIATTR_KPARAM_INFO
	.align		4
.L_7:
        /*0008*/ 	.byte	0x04, 0x17
        /*000a*/ 	.short	(.L_9 - .L_8)
.L_8:
        /*000c*/ 	.word	0x00000000
        /*0010*/ 	.short	0x0002
        /*0012*/ 	.short	0x0010
        /*0014*/ 	.byte	0x00, 0xf5, 0x21, 0x00


	//----- nvinfo : EIATTR_KPARAM_INFO
	.align		4
.L_9:
        /*0018*/ 	.byte	0x04, 0x17
        /*001a*/ 	.short	(.L_11 - .L_10)
.L_10:
        /*001c*/ 	.word	0x00000000
        /*0020*/ 	.short	0x0001
        /*0022*/ 	.short	0x0008
        /*0024*/ 	.byte	0x00, 0xf0, 0x11, 0x00


	//----- nvinfo : EIATTR_KPARAM_INFO
	.align		4
.L_11:
        /*0028*/ 	.byte	0x04, 0x17
        /*002a*/ 	.short	(.L_13 - .L_12)
.L_12:
        /*002c*/ 	.word	0x00000000
        /*0030*/ 	.short	0x0000
        /*0032*/ 	.short	0x0000
        /*0034*/ 	.byte	0x00, 0xf5, 0x21, 0x00


	//----- nvinfo : EIATTR_SPARSE_MMA_MASK
	.align		4
.L_13:
        /*0038*/ 	.byte	0x03, 0x50
        /*003a*/ 	.short	0x0000


	//----- nvinfo : EIATTR_MAXREG_COUNT
	.align		4
        /*003c*/ 	.byte	0x03, 0x1b
        /*003e*/ 	.short	0x00ff


	//----- nvinfo : EIATTR_MERCURY_ISA_VERSION
	.align		4
        /*0040*/ 	.byte	0x03, 0x5f
        /*0042*/ 	.short	0x0101


	//----- nvinfo : EIATTR_VRC_CTA_INIT_COUNT
	.align		4
        /*0044*/ 	.byte	0x02, 0x4a
	.zero		1
	.zero		1


	//----- nvinfo : EIATTR_EXIT_INSTR_OFFSETS
	.align		4
        /*0048*/ 	.byte	0x04, 0x1c
        /*004a*/ 	.short	(.L_15 - .L_14)


	//   ....[0]....
.L_14:
        /*004c*/ 	.word	0x00000070


	//   ....[1]....
        /*0050*/ 	.word	0x00000110


	//   ....[2]....
        /*0054*/ 	.word	0x00000150


	//----- nvinfo : EIATTR_CBANK_PARAM_SIZE
	.align		4
.L_15:
        /*0058*/ 	.byte	0x03, 0x19
        /*005a*/ 	.short	0x0018


	//----- nvinfo : EIATTR_PARAM_CBANK
	.align		4
        /*005c*/ 	.byte	0x04, 0x0a
        /*005e*/ 	.short	(.L_17 - .L_16)
	.align		4
.L_16:
        /*0060*/ 	.word	index@(.nv.constant0._Z3fooPiiS_)
        /*0064*/ 	.short	0x0380
        /*0066*/ 	.short	0x0018


	//----- nvinfo : EIATTR_SW_WAR
	.align		4
.L_17:
        /*0068*/ 	.byte	0x04, 0x36
        /*006a*/ 	.short	(.L_19 - .L_18)
.L_18:
        /*006c*/ 	.word	0x00000008
.L_19:


//--------------------- .nv.callgraph             --------------------------
	.section	.nv.callgraph,"",@"SHT_CUDA_CALLGRAPH"
	.align	4
	.sectionentsize	8
	.align		4
        /*0000*/ 	.word	0x00000000
	.align		4
        /*0004*/ 	.word	0xffffffff
	.align		4
        /*0008*/ 	.word	0x00000000
	.align		4
        /*000c*/ 	.word	0xfffffffe
	.align		4
        /*0010*/ 	.word	0x00000000
	.align		4
        /*0014*/ 	.word	0xfffffffd
	.align		4
        /*0018*/ 	.word	0x00000000
	.align		4
        /*001c*/ 	.word	0xfffffffc


//--------------------- .text._Z3fooPiiS_         --------------------------
	.section	.text._Z3fooPiiS_,"ax",@progbits
	.align	128
        .global         _Z3fooPiiS_
        .type           _Z3fooPiiS_,@function
        .size           _Z3fooPiiS_,(.L_x_1 - _Z3fooPiiS_)
        .other          _Z3fooPiiS_,@"STO_CUDA_ENTRY STV_DEFAULT"
_Z3fooPiiS_:
.text._Z3fooPiiS_:
[----:B------:R-:W-:Y:S01]  /*0000*/  LDC R1, c[0x0][0x37c] ;  /* 0x0000df00ff017b82 */ /* 0x000fe20000000800 */
[----:B------:R-:W0:Y:S07]  /*0010*/  S2R R0, SR_TID.X ;  /* 0x0000000000007919 */ /* 0x000e2e0000002100 */
[----:B------:R-:W0:Y:S01]  /*0020*/  S2UR UR4, SR_CTAID.X ;  /* 0x00000000000479c3 */ /* 0x000e220000002500 */
[----:B------:R-:W1:Y:S07]  /*0030*/  LDCU UR5, c[0x0][0x388] ;  /* 0x00007100ff0577ac */ /* 0x000e6e0008000800 */
[----:B------:R-:W0:Y:S02]  /*0040*/  LDC R7, c[0x0][0x360] ;  /* 0x0000d800ff077b82 */ /* 0x000e240000000800 */
[----:B0-----:R-:W-:-:S05]  /*0050*/  IMAD R7, R7, UR4, R0 ;  /* 0x0000000407077c24 */ /* 0x001fca000f8e0200 */
[----:B-1----:R-:W-:-:S13]  /*0060*/  ISETP.GE.AND P0, PT, R7, UR5, PT ;  /* 0x0000000507007c0c */ /* 0x002fda000bf06270 */
[----:B------:R-:W-:Y:S05]  /*0070*/  @P0 EXIT ;  /* 0x000000000000094d */ /* 0x000fea0003800000 */
[----:B------:R-:W0:Y:S01]  /*0080*/  LDC.64 R2, c[0x0][0x380] ;  /* 0x0000e000ff027b82 */ /* 0x000e220000000a00 */
[----:B------:R-:W1:Y:S01]  /*0090*/  LDCU.64 UR4, c[0x0][0x358] ;  /* 0x00006b00ff0477ac */ /* 0x000e620008000a00 */
[----:B0-----:R-:W-:-:S05]  /*00a0*/  IMAD.WIDE R2, R7, 0x4, R2 ;  /* 0x0000000407027825 */ /* 0x001fca00078e0202 */
[----:B-1----:R-:W2:Y:S02]  /*00b0*/  LDG.E R9, desc[UR4][R2.64] ;  /* 0x0000000402097981 */ /* 0x002ea4000c1e1900 */
[----:B--2---:R-:W-:-:S04]  /*00c0*/  LOP3.LUT R0, R9, 0x1, RZ, 0xc0, !PT ;  /* 0x0000000109007812 */ /* 0x004fc800078ec0ff */
[----:B------:R-:W-:-:S13]  /*00d0*/  ISETP.NE.U32.AND P0, PT, R0, 0x1, PT ;  /* 0x000000010000780c */ /* 0x000fda0003f05070 */
[----:B------:R-:W0:Y:S02]  /*00e0*/  @P0 LDC.64 R4, c[0x0][0x390] ;  /* 0x0000e400ff040b82 */ /* 0x000e240000000a00 */
[----:B0-----:R-:W-:-:S05]  /*00f0*/  @P0 IMAD.WIDE R4, R7, 0x4, R4 ;  /* 0x0000000407040825 */ /* 0x001fca00078e0204 */
[----:B------:R0:W-:Y:S01]  /*0100*/  @P0 STG.E desc[UR4][R4.64], R9 ;  /* 0x0000000904000986 */ /* 0x0001e2000c101904 */
[----:B------:R-:W-:Y:S05]  /*0110*/  @P0 EXIT ;  /* 0x000000000000094d */ /* 0x000fea0003800000 */
[----:B------:R-:W1:Y:S02]  /*0120*/  LDC.64 R2, c[0x0][0x390] ;  /* 0x0000e400ff027b82 */ /* 0x000e640000000a00 */
[----:B-1----:R-:W-:-:S05]  /*0130*/  IMAD.WIDE R2, R7, 0x4, R2 ;  /* 0x0000000407027825 */ /* 0x002fca00078e0202 */
[----:B------:R-:W-:Y:S01]  /*0140*/  STG.E desc[UR4][R2.64], R9 ;  /* 0x0000000902007986 */ /* 0x000fe2000c101904 */
[----:B------:R-:W-:Y:S05]  /*0150*/  EXIT ;  /* 0x000000000000794d */ /* 0x000fea0003800000 */
.L_x_0:
[----:B------:R-:W-:-:S00]  /*0160*/  BRA `(.L_x_0) ;  /* 0xfffffffc00fc7947 */ /* 0x000fc0000383ffff */
[----:B------:R-:W-:-:S00]  /*0170*/  NOP ;  /* 0x0000000000007918 */ /* 0x000fc00000000000 */
        /* <DEDUP_REMOVED lines=8> */
.L_x_1:


//--------------------- .nv.shared.reserved.0     --------------------------
	.section	.nv.shared.reserved.0,"aw",@nobits
	.weak		__nv_reservedSMEM_offset_0_alias
	.size		__nv_reservedSMEM_offset_0_alias, 0, 64
	.other		__nv_reservedSMEM_offset_0_alias,@"STO_CUDA_RESERVED_SHARED STV_DEFAULT"
__nv_reservedSMEM_offset_0_alias:
	.zero		0
	.zero		64


//--------------------- .nv.constant0._Z3fooPiiS_ --------------------------
	.section	.nv.constant0._Z3fooPiiS_,"a",@progbits
	.sectionflags	@""
	.align	4
.nv.constant0._Z3fooPiiS_:
	.zero		920


//--------------------- SYMBOLS --------------------------

	.type		.nv.reservedSmem.offset0,@object
	.size		.nv.reservedSmem.offset0,0x4
